//
// Generated by NVIDIA NVVM Compiler
//
// Compiler Build ID: CL-36424714
// Cuda compilation tools, release 13.0, V13.0.88
// Based on NVVM 20.0.0
//

.version 9.0
.target sm_100
.address_size 64

	// .globl	_Z17calculator_kernelPfS_S_i
.global .align 4 .b8 __cudart_i2opi_f[24] = {65, 144, 67, 60, 153, 149, 98, 219, 192, 221, 52, 245, 209, 87, 39, 252, 41, 21, 68, 78, 110, 131, 249, 162};

.visible .entry _Z17calculator_kernelPfS_S_i(
	.param .u64 .ptr .align 1 _Z17calculator_kernelPfS_S_i_param_0,
	.param .u64 .ptr .align 1 _Z17calculator_kernelPfS_S_i_param_1,
	.param .u64 .ptr .align 1 _Z17calculator_kernelPfS_S_i_param_2,
	.param .u32 _Z17calculator_kernelPfS_S_i_param_3
)
{
	.local .align 4 .b8 	__local_depot0[28];
	.reg .b64 	%SP;
	.reg .b64 	%SPL;
	.reg .pred 	%p<26>;
	.reg .b32 	%r<121>;
	.reg .b32 	%f<68>;
	.reg .b64 	%rd<69>;
	.reg .b64 	%fd<9>;

	mov.u64 	%SPL, __local_depot0;
	ld.param.u64 	%rd23, [_Z17calculator_kernelPfS_S_i_param_0];
	ld.param.u64 	%rd24, [_Z17calculator_kernelPfS_S_i_param_1];
	ld.param.u64 	%rd25, [_Z17calculator_kernelPfS_S_i_param_2];
	ld.param.u32 	%r42, [_Z17calculator_kernelPfS_S_i_param_3];
	add.u64 	%rd1, %SPL, 0;
	mov.u32 	%r43, %tid.x;
	mov.u32 	%r44, %ctaid.x;
	mov.u32 	%r45, %ntid.x;
	mad.lo.s32 	%r1, %r44, %r45, %r43;
	setp.ge.s32 	%p1, %r1, %r42;
	@%p1 bra 	$L__BB0_26;
	cvt.rn.f64.s32 	%fd1, %r1;
	mul.f64 	%fd2, %fd1, 0d3F91DF46A2506B91;
	cvt.rn.f32.f64 	%f1, %fd2;
	mul.f32 	%f13, %f1, 0f3F22F983;
	cvt.rni.s32.f32 	%r120, %f13;
	cvt.rn.f32.s32 	%f14, %r120;
	fma.rn.f32 	%f15, %f14, 0fBFC90FDA, %f1;
	fma.rn.f32 	%f16, %f14, 0fB3A22168, %f15;
	fma.rn.f32 	%f67, %f14, 0fA7C234C5, %f16;
	abs.f32 	%f3, %f1;
	setp.ltu.f32 	%p2, %f3, 0f47CE4780;
	mov.u32 	%r112, %r120;
	mov.f32 	%f65, %f67;
	@%p2 bra 	$L__BB0_9;
	setp.neu.f32 	%p3, %f3, 0f7F800000;
	@%p3 bra 	$L__BB0_4;
	mov.f32 	%f19, 0f00000000;
	mul.rn.f32 	%f65, %f1, %f19;
	mov.b32 	%r112, 0;
	bra.uni 	$L__BB0_9;
$L__BB0_4:
	mov.b32 	%r3, %f1;
	shl.b32 	%r47, %r3, 8;
	or.b32  	%r4, %r47, -2147483648;
	mov.b64 	%rd62, 0;
	mov.b32 	%r109, 0;
	mov.u64 	%rd60, __cudart_i2opi_f;
	mov.u64 	%rd61, %rd1;
$L__BB0_5:
	.pragma "nounroll";
	ld.global.nc.u32 	%r48, [%rd60];
	mad.wide.u32 	%rd29, %r48, %r4, %rd62;
	shr.u64 	%rd62, %rd29, 32;
	st.local.u32 	[%rd61], %rd29;
	add.s32 	%r109, %r109, 1;
	add.s64 	%rd61, %rd61, 4;
	add.s64 	%rd60, %rd60, 4;
	setp.ne.s32 	%p4, %r109, 6;
	@%p4 bra 	$L__BB0_5;
	shr.u32 	%r49, %r3, 23;
	st.local.u32 	[%rd1+24], %rd62;
	and.b32  	%r7, %r49, 31;
	and.b32  	%r50, %r49, 224;
	add.s32 	%r51, %r50, -128;
	shr.u32 	%r52, %r51, 5;
	mul.wide.u32 	%rd30, %r52, 4;
	sub.s64 	%rd8, %rd1, %rd30;
	ld.local.u32 	%r110, [%rd8+24];
	ld.local.u32 	%r111, [%rd8+20];
	setp.eq.s32 	%p5, %r7, 0;
	@%p5 bra 	$L__BB0_8;
	shf.l.wrap.b32 	%r110, %r111, %r110, %r7;
	ld.local.u32 	%r53, [%rd8+16];
	shf.l.wrap.b32 	%r111, %r53, %r111, %r7;
$L__BB0_8:
	shr.u32 	%r54, %r110, 30;
	shf.l.wrap.b32 	%r55, %r111, %r110, 2;
	shl.b32 	%r56, %r111, 2;
	shr.u32 	%r57, %r55, 31;
	add.s32 	%r58, %r57, %r54;
	neg.s32 	%r59, %r58;
	setp.lt.s32 	%p6, %r3, 0;
	selp.b32 	%r112, %r59, %r58, %p6;
	xor.b32  	%r60, %r55, %r3;
	shr.s32 	%r61, %r55, 31;
	xor.b32  	%r62, %r61, %r55;
	xor.b32  	%r63, %r61, %r56;
	cvt.u64.u32 	%rd31, %r62;
	shl.b64 	%rd32, %rd31, 32;
	cvt.u64.u32 	%rd33, %r63;
	or.b64  	%rd34, %rd32, %rd33;
	cvt.rn.f64.s64 	%fd3, %rd34;
	mul.f64 	%fd4, %fd3, 0d3BF921FB54442D19;
	cvt.rn.f32.f64 	%f17, %fd4;
	neg.f32 	%f18, %f17;
	setp.lt.s32 	%p7, %r60, 0;
	selp.f32 	%f65, %f18, %f17, %p7;
$L__BB0_9:
	setp.ltu.f32 	%p8, %f3, 0f47CE4780;
	mul.rn.f32 	%f20, %f65, %f65;
	and.b32  	%r65, %r112, 1;
	setp.eq.b32 	%p9, %r65, 1;
	selp.f32 	%f21, 0f3F800000, %f65, %p9;
	fma.rn.f32 	%f22, %f20, %f21, 0f00000000;
	fma.rn.f32 	%f23, %f20, 0f37CBAC00, 0fBAB607ED;
	selp.f32 	%f24, %f23, 0fB94D4153, %p9;
	selp.f32 	%f25, 0f3D2AAABB, 0f3C0885E4, %p9;
	fma.rn.f32 	%f26, %f24, %f20, %f25;
	selp.f32 	%f27, 0fBEFFFFFF, 0fBE2AAAA8, %p9;
	fma.rn.f32 	%f28, %f26, %f20, %f27;
	fma.rn.f32 	%f29, %f28, %f22, %f21;
	and.b32  	%r66, %r112, 2;
	setp.eq.s32 	%p10, %r66, 0;
	mov.f32 	%f30, 0f00000000;
	sub.f32 	%f31, %f30, %f29;
	selp.f32 	%f32, %f29, %f31, %p10;
	cvta.to.global.u64 	%rd35, %rd23;
	mul.wide.s32 	%rd36, %r1, 4;
	add.s64 	%rd37, %rd35, %rd36;
	st.global.f32 	[%rd37], %f32;
	mov.u32 	%r116, %r120;
	mov.f32 	%f66, %f67;
	@%p8 bra 	$L__BB0_17;
	setp.neu.f32 	%p11, %f3, 0f7F800000;
	@%p11 bra 	$L__BB0_12;
	mov.f32 	%f35, 0f00000000;
	mul.rn.f32 	%f66, %f1, %f35;
	mov.b32 	%r116, 0;
	bra.uni 	$L__BB0_17;
$L__BB0_12:
	mov.b32 	%r16, %f1;
	shl.b32 	%r68, %r16, 8;
	or.b32  	%r17, %r68, -2147483648;
	mov.b64 	%rd65, 0;
	mov.b32 	%r113, 0;
	mov.u64 	%rd63, __cudart_i2opi_f;
	mov.u64 	%rd64, %rd1;
$L__BB0_13:
	.pragma "nounroll";
	ld.global.nc.u32 	%r69, [%rd63];
	mad.wide.u32 	%rd40, %r69, %r17, %rd65;
	shr.u64 	%rd65, %rd40, 32;
	st.local.u32 	[%rd64], %rd40;
	add.s32 	%r113, %r113, 1;
	add.s64 	%rd64, %rd64, 4;
	add.s64 	%rd63, %rd63, 4;
	setp.ne.s32 	%p12, %r113, 6;
	@%p12 bra 	$L__BB0_13;
	shr.u32 	%r70, %r16, 23;
	st.local.u32 	[%rd1+24], %rd65;
	and.b32  	%r20, %r70, 31;
	and.b32  	%r71, %r70, 224;
	add.s32 	%r72, %r71, -128;
	shr.u32 	%r73, %r72, 5;
	mul.wide.u32 	%rd41, %r73, 4;
	sub.s64 	%rd15, %rd1, %rd41;
	ld.local.u32 	%r114, [%rd15+24];
	ld.local.u32 	%r115, [%rd15+20];
	setp.eq.s32 	%p13, %r20, 0;
	@%p13 bra 	$L__BB0_16;
	shf.l.wrap.b32 	%r114, %r115, %r114, %r20;
	ld.local.u32 	%r74, [%rd15+16];
	shf.l.wrap.b32 	%r115, %r74, %r115, %r20;
$L__BB0_16:
	shr.u32 	%r75, %r114, 30;
	shf.l.wrap.b32 	%r76, %r115, %r114, 2;
	shl.b32 	%r77, %r115, 2;
	shr.u32 	%r78, %r76, 31;
	add.s32 	%r79, %r78, %r75;
	neg.s32 	%r80, %r79;
	setp.lt.s32 	%p14, %r16, 0;
	selp.b32 	%r116, %r80, %r79, %p14;
	xor.b32  	%r81, %r76, %r16;
	shr.s32 	%r82, %r76, 31;
	xor.b32  	%r83, %r82, %r76;
	xor.b32  	%r84, %r82, %r77;
	cvt.u64.u32 	%rd42, %r83;
	shl.b64 	%rd43, %rd42, 32;
	cvt.u64.u32 	%rd44, %r84;
	or.b64  	%rd45, %rd43, %rd44;
	cvt.rn.f64.s64 	%fd5, %rd45;
	mul.f64 	%fd6, %fd5, 0d3BF921FB54442D19;
	cvt.rn.f32.f64 	%f33, %fd6;
	neg.f32 	%f34, %f33;
	setp.lt.s32 	%p15, %r81, 0;
	selp.f32 	%f66, %f34, %f33, %p15;
$L__BB0_17:
	setp.ltu.f32 	%p16, %f3, 0f47CE4780;
	add.s32 	%r86, %r116, 1;
	mul.rn.f32 	%f36, %f66, %f66;
	and.b32  	%r87, %r116, 1;
	setp.eq.b32 	%p17, %r87, 1;
	selp.f32 	%f37, %f66, 0f3F800000, %p17;
	fma.rn.f32 	%f38, %f36, %f37, 0f00000000;
	fma.rn.f32 	%f39, %f36, 0f37CBAC00, 0fBAB607ED;
	selp.f32 	%f40, 0fB94D4153, %f39, %p17;
	selp.f32 	%f41, 0f3C0885E4, 0f3D2AAABB, %p17;
	fma.rn.f32 	%f42, %f40, %f36, %f41;
	selp.f32 	%f43, 0fBE2AAAA8, 0fBEFFFFFF, %p17;
	fma.rn.f32 	%f44, %f42, %f36, %f43;
	fma.rn.f32 	%f45, %f44, %f38, %f37;
	and.b32  	%r88, %r86, 2;
	setp.eq.s32 	%p18, %r88, 0;
	mov.f32 	%f46, 0f00000000;
	sub.f32 	%f47, %f46, %f45;
	selp.f32 	%f48, %f45, %f47, %p18;
	cvta.to.global.u64 	%rd46, %rd24;
	add.s64 	%rd48, %rd46, %rd36;
	st.global.f32 	[%rd48], %f48;
	@%p16 bra 	$L__BB0_25;
	setp.neu.f32 	%p19, %f3, 0f7F800000;
	@%p19 bra 	$L__BB0_20;
	mov.f32 	%f51, 0f00000000;
	mul.rn.f32 	%f67, %f1, %f51;
	mov.b32 	%r120, 0;
	bra.uni 	$L__BB0_25;
$L__BB0_20:
	mov.b32 	%r29, %f1;
	shl.b32 	%r90, %r29, 8;
	or.b32  	%r30, %r90, -2147483648;
	mov.b64 	%rd68, 0;
	mov.b32 	%r117, 0;
	mov.u64 	%rd66, __cudart_i2opi_f;
	mov.u64 	%rd67, %rd1;
$L__BB0_21:
	.pragma "nounroll";
	ld.global.nc.u32 	%r91, [%rd66];
	mad.wide.u32 	%rd51, %r91, %r30, %rd68;
	shr.u64 	%rd68, %rd51, 32;
	st.local.u32 	[%rd67], %rd51;
	add.s32 	%r117, %r117, 1;
	add.s64 	%rd67, %rd67, 4;
	add.s64 	%rd66, %rd66, 4;
	setp.ne.s32 	%p20, %r117, 6;
	@%p20 bra 	$L__BB0_21;
	shr.u32 	%r92, %r29, 23;
	st.local.u32 	[%rd1+24], %rd68;
	and.b32  	%r33, %r92, 31;
	and.b32  	%r93, %r92, 224;
	add.s32 	%r94, %r93, -128;
	shr.u32 	%r95, %r94, 5;
	mul.wide.u32 	%rd52, %r95, 4;
	sub.s64 	%rd22, %rd1, %rd52;
	ld.local.u32 	%r118, [%rd22+24];
	ld.local.u32 	%r119, [%rd22+20];
	setp.eq.s32 	%p21, %r33, 0;
	@%p21 bra 	$L__BB0_24;
	shf.l.wrap.b32 	%r118, %r119, %r118, %r33;
	ld.local.u32 	%r96, [%rd22+16];
	shf.l.wrap.b32 	%r119, %r96, %r119, %r33;
$L__BB0_24:
	shr.u32 	%r97, %r118, 30;
	shf.l.wrap.b32 	%r98, %r119, %r118, 2;
	shl.b32 	%r99, %r119, 2;
	shr.u32 	%r100, %r98, 31;
	add.s32 	%r101, %r100, %r97;
	neg.s32 	%r102, %r101;
	setp.lt.s32 	%p22, %r29, 0;
	selp.b32 	%r120, %r102, %r101, %p22;
	xor.b32  	%r103, %r98, %r29;
	shr.s32 	%r104, %r98, 31;
	xor.b32  	%r105, %r104, %r98;
	xor.b32  	%r106, %r104, %r99;
	cvt.u64.u32 	%rd53, %r105;
	shl.b64 	%rd54, %rd53, 32;
	cvt.u64.u32 	%rd55, %r106;
	or.b64  	%rd56, %rd54, %rd55;
	cvt.rn.f64.s64 	%fd7, %rd56;
	mul.f64 	%fd8, %fd7, 0d3BF921FB54442D19;
	cvt.rn.f32.f64 	%f49, %fd8;
	neg.f32 	%f50, %f49;
	setp.lt.s32 	%p23, %r103, 0;
	selp.f32 	%f67, %f50, %f49, %p23;
$L__BB0_25:
	mul.f32 	%f52, %f67, %f67;
	fma.rn.f32 	%f53, %f52, 0f3C190000, 0f3B560000;
	fma.rn.f32 	%f54, %f53, %f52, 0f3CC70000;
	fma.rn.f32 	%f55, %f54, %f52, 0f3D5B0000;
	fma.rn.f32 	%f56, %f55, %f52, 0f3E089438;
	fma.rn.f32 	%f57, %f56, %f52, 0f3EAAAA88;
	mul.rn.f32 	%f58, %f52, %f67;
	fma.rn.f32 	%f59, %f57, %f58, %f67;
	abs.f32 	%f60, %f67;
	setp.eq.f32 	%p24, %f60, 0f3A00B43C;
	selp.f32 	%f61, %f67, %f59, %p24;
	and.b32  	%r108, %r120, 1;
	setp.eq.b32 	%p25, %r108, 1;
	neg.f32 	%f62, %f61;
	rcp.approx.ftz.f32 	%f63, %f62;
	selp.f32 	%f64, %f63, %f61, %p25;
	cvta.to.global.u64 	%rd57, %rd25;
	add.s64 	%rd59, %rd57, %rd36;
	st.global.f32 	[%rd59], %f64;
$L__BB0_26:
	ret;

}


// ===== COMPILED SASS (sm_100) =====

	.target	sm_100

	.elftype	@"ET_EXEC"


//--------------------- .note.nv.tkinfo           --------------------------
	.section	.note.nv.tkinfo,"",@"SHT_NOTE"
	.sectionflags	@"SHF_NOTE_NV_TKINFO"
	.tkinfo
        /*0018*/ 	.word	0x00000002
        /*0030*/ 	.string	""
        /*0030*/ 	.string	"ptxas"
        /*0030*/ 	.string	"Cuda compilation tools, release 13.0, V13.0.88"
        /*0030*/ 	.string	"Build cuda_13.0.r13.0/compiler.36424714_0"
        /*0030*/ 	.string	"-arch sm_100 -m 64 "



//--------------------- .note.nv.cuinfo           --------------------------
	.section	.note.nv.cuinfo,"",@"SHT_NOTE"
	.sectionflags	@"SHF_NOTE_NV_CUINFO"
        /*0018*/ 	.short	0x0002
        /*001a*/ 	.short	0x0064
        /*001c*/ 	.short	0x0082
	.zero		2


//--------------------- .nv.info                  --------------------------
	.section	.nv.info,"",@"SHT_CUDA_INFO"
	.align	4


	//----- nvinfo : EIATTR_REGCOUNT
	.align		4
        /*0000*/ 	.byte	0x04, 0x2f
        /*0002*/ 	.short	(.L_2 - .L_1)
	.align		4
.L_1:
        /*0004*/ 	.word	index@(_Z17calculator_kernelPfS_S_i)
        /*0008*/ 	.word	0x00000016


	//----- nvinfo : EIATTR_FRAME_SIZE
	.align		4
.L_2:
        /*000c*/ 	.byte	0x04, 0x11
        /*000e*/ 	.short	(.L_4 - .L_3)
	.align		4
.L_3:
        /*0010*/ 	.word	index@(_Z17calculator_kernelPfS_S_i)
        /*0014*/ 	.word	0x00000000


	//----- nvinfo : EIATTR_MIN_STACK_SIZE
	.align		4
.L_4:
        /*0018*/ 	.byte	0x04, 0x12
        /*001a*/ 	.short	(.L_6 - .L_5)
	.align		4
.L_5:
        /*001c*/ 	.word	index@(_Z17calculator_kernelPfS_S_i)
        /*0020*/ 	.word	0x00000000
.L_6:


//--------------------- .nv.compat                --------------------------
	.section	.nv.compat,"",@"SHT_CUDA_COMPAT_INFO"
	.align	4
        /*0000*/ 	.byte	0x02, 0x09, 0x00, 0x00, 0x02, 0x02, 0x01, 0x00, 0x02, 0x05, 0x05, 0x00, 0x03, 0x07, 0x01, 0x01
        /*0010*/ 	.byte	0x02, 0x03, 0x00, 0x00, 0x02, 0x06, 0x01, 0x00, 0x04, 0x0b, 0x08, 0x00, 0x01, 0x00, 0x00, 0x00
        /*0020*/ 	.byte	0x00, 0x00, 0x00, 0x00


//--------------------- .nv.info._Z17calculator_kernelPfS_S_i --------------------------
	.section	.nv.info._Z17calculator_kernelPfS_S_i,"",@"SHT_CUDA_INFO"
	.sectionflags	@""
	.align	4


	//----- nvinfo : EIATTR_CUDA_API_VERSION
	.align		4
        /*0000*/ 	.byte	0x04, 0x37
        /*0002*/ 	.short	(.L_8 - .L_7)
.L_7:
        /*0004*/ 	.word	0x00000082


	//----- nvinfo : EIATTR_KPARAM_INFO
	.align		4
.L_8:
        /*0008*/ 	.byte	0x04, 0x17
        /*000a*/ 	.short	(.L_10 - .L_9)
.L_9:
        /*000c*/ 	.word	0x00000000
        /*0010*/ 	.short	0x0003
        /*0012*/ 	.short	0x0018
        /*0014*/ 	.byte	0x00, 0xf0, 0x11, 0x00


	//----- nvinfo : EIATTR_KPARAM_INFO
	.align		4
.L_10:
        /*0018*/ 	.byte	0x04, 0x17
        /*001a*/ 	.short	(.L_12 - .L_11)
.L_11:
        /*001c*/ 	.word	0x00000000
        /*0020*/ 	.short	0x0002
        /*0022*/ 	.short	0x0010
        /*0024*/ 	.byte	0x00, 0xf5, 0x21, 0x00


	//----- nvinfo : EIATTR_KPARAM_INFO
	.align		4
.L_12:
        /*0028*/ 	.byte	0x04, 0x17
        /*002a*/ 	.short	(.L_14 - .L_13)
.L_13:
        /*002c*/ 	.word	0x00000000
        /*0030*/ 	.short	0x0001
        /*0032*/ 	.short	0x0008
        /*0034*/ 	.byte	0x00, 0xf5, 0x21, 0x00


	//----- nvinfo : EIATTR_KPARAM_INFO
	.align		4
.L_14:
        /*0038*/ 	.byte	0x04, 0x17
        /*003a*/ 	.short	(.L_16 - .L_15)
.L_15:
        /*003c*/ 	.word	0x00000000
        /*0040*/ 	.short	0x0000
        /*0042*/ 	.short	0x0000
        /*0044*/ 	.byte	0x00, 0xf5, 0x21, 0x00


	//----- nvinfo : EIATTR_SPARSE_MMA_MASK
	.align		4
.L_16:
        /*0048*/ 	.byte	0x03, 0x50
        /*004a*/ 	.short	0x0000


	//----- nvinfo : EIATTR_MAXREG_COUNT
	.align		4
        /*004c*/ 	.byte	0x03, 0x1b
        /*004e*/ 	.short	0x00ff


	//----- nvinfo : EIATTR_MERCURY_ISA_VERSION
	.align		4
        /*0050*/ 	.byte	0x03, 0x5f
        /*0052*/ 	.short	0x0101


	//----- nvinfo : EIATTR_VRC_CTA_INIT_COUNT
	.align		4
        /*0054*/ 	.byte	0x02, 0x4a
	.zero		1
	.zero		1


	//----- nvinfo : EIATTR_EXIT_INSTR_OFFSETS
	.align		4
        /*0058*/ 	.byte	0x04, 0x1c
        /*005a*/ 	.short	(.L_18 - .L_17)


	//   ....[0]....
.L_17:
        /*005c*/ 	.word	0x00000070


	//   ....[1]....
        /*0060*/ 	.word	0x000017b0


	//----- nvinfo : EIATTR_CRS_STACK_SIZE
	.align		4
.L_18:
        /*0064*/ 	.byte	0x04, 0x1e
        /*0066*/ 	.short	(.L_20 - .L_19)
.L_19:
        /*0068*/ 	.word	0x00000000


	//----- nvinfo : EIATTR_CBANK_PARAM_SIZE
	.align		4
.L_20:
        /*006c*/ 	.byte	0x03, 0x19
        /*006e*/ 	.short	0x001c


	//----- nvinfo : EIATTR_PARAM_CBANK
	.align		4
        /*0070*/ 	.byte	0x04, 0x0a
        /*0072*/ 	.short	(.L_22 - .L_21)
	.align		4
.L_21:
        /*0074*/ 	.word	index@(.nv.constant0._Z17calculator_kernelPfS_S_i)
        /*0078*/ 	.short	0x0380
        /*007a*/ 	.short	0x001c


	//----- nvinfo : EIATTR_SW_WAR
	.align		4
.L_22:
        /*007c*/ 	.byte	0x04, 0x36
        /*007e*/ 	.short	(.L_24 - .L_23)
.L_23:
        /*0080*/ 	.word	0x00000008
.L_24:


//--------------------- .nv.callgraph             --------------------------
	.section	.nv.callgraph,"",@"SHT_CUDA_CALLGRAPH"
	.align	4
	.sectionentsize	8
	.align		4
        /*0000*/ 	.word	0x00000000
	.align		4
        /*0004*/ 	.word	0xffffffff
	.align		4
        /*0008*/ 	.word	0x00000000
	.align		4
        /*000c*/ 	.word	0xfffffffe
	.align		4
        /*0010*/ 	.word	0x00000000
	.align		4
        /*0014*/ 	.word	0xfffffffd
	.align		4
        /*0018*/ 	.word	0x00000000
	.align		4
        /*001c*/ 	.word	0xfffffffc


//--------------------- .nv.constant4             --------------------------
	.section	.nv.constant4,"a",@progbits
	.align	8
	.align		8
.nv.constant4:
        /*0000*/ 	.dword	__cudart_i2opi_f


//--------------------- .text._Z17calculator_kernelPfS_S_i --------------------------
	.section	.text._Z17calculator_kernelPfS_S_i,"ax",@progbits
	.align	128
        .global         _Z17calculator_kernelPfS_S_i
        .type           _Z17calculator_kernelPfS_S_i,@function
        .size           _Z17calculator_kernelPfS_S_i,(.L_x_16 - _Z17calculator_kernelPfS_S_i)
        .other          _Z17calculator_kernelPfS_S_i,@"STO_CUDA_ENTRY STV_DEFAULT"
_Z17calculator_kernelPfS_S_i:
.text._Z17calculator_kernelPfS_S_i:
[----:B------:R-:W-:Y:S01]  /*0000*/  LDC R1, c[0x0][0x37c] ;  /* 0x0000df00ff017b82 */ /* 0x000fe20000000800 */
[----:B------:R-:W0:Y:S07]  /*0010*/  S2R R2, SR_TID.X ;  /* 0x0000000000027919 */ /* 0x000e2e0000002100 */
[----:B------:R-:W0:Y:S01]  /*0020*/  S2UR UR4, SR_CTAID.X ;  /* 0x00000000000479c3 */ /* 0x000e220000002500 */
[----:B------:R-:W1:Y:S07]  /*0030*/  LDCU UR5, c[0x0][0x398] ;  /* 0x00007300ff0577ac */ /* 0x000e6e0008000800 */
[----:B------:R-:W0:Y:S02]  /*0040*/  LDC R3, c[0x0][0x360] ;  /* 0x0000d800ff037b82 */ /* 0x000e240000000800 */
[----:B0-----:R-:W-:-:S05]  /*0050*/  IMAD R2, R3, UR4, R2 ;  /* 0x0000000403027c24 */ /* 0x001fca000f8e0202 */
[----:B-1----:R-:W-:-:S13]  /*0060*/  ISETP.GE.AND P0, PT, R2, UR5, PT ;  /* 0x0000000502007c0c */ /* 0x002fda000bf06270 */
[----:B------:R-:W-:Y:S05]  /*0070*/  @P0 EXIT ;  /* 0x000000000000094d */ /* 0x000fea0003800000 */
[----:B------:R-:W0:Y:S01]  /*0080*/  I2F.F64 R4, R2 ;  /* 0x0000000200047312 */ /* 0x000e220000201c00 */
[----:B------:R-:W-:Y:S01]  /*0090*/  UMOV UR4, 0xa2506b91 ;  /* 0xa2506b9100047882 */ /* 0x000fe20000000000 */
[----:B------:R-:W-:Y:S01]  /*00a0*/  UMOV UR5, 0x3f91df46 ;  /* 0x3f91df4600057882 */ /* 0x000fe20000000000 */
[----:B------:R-:W1:Y:S01]  /*00b0*/  LDCU.64 UR6, c[0x0][0x358] ;  /* 0x00006b00ff0677ac */ /* 0x000e620008000a00 */
[----:B------:R-:W-:Y:S01]  /*00c0*/  BSSY.RECONVERGENT B0, `(.L_x_0) ;  /* 0x000006e000007945 */ /* 0x000fe20003800200 */
[----:B0-----:R-:W-:-:S06]  /*00d0*/  DMUL R6, R4, UR4 ;  /* 0x0000000404067c28 */ /* 0x001fcc0008000000 */
[----:B------:R-:W0:Y:S02]  /*00e0*/  F2F.F32.F64 R3, R6 ;  /* 0x0000000600037310 */ /* 0x000e240000301000 */
[C---:B0-----:R-:W-:Y:S01]  /*00f0*/  FMUL R0, R3.reuse, 0.63661974668502807617 ;  /* 0x3f22f98303007820 */ /* 0x041fe20000400000 */
[----:B------:R-:W-:-:S04]  /*0100*/  FSETP.GE.AND P0, PT, |R3|, 105615, PT ;  /* 0x47ce47800300780b */ /* 0x000fc80003f06200 */
[----:B------:R-:W-:Y:S01]  /*0110*/  P2R R6, PR, RZ, 0x1 ;  /* 0x00000001ff067803 */ /* 0x000fe20000000000 */
[----:B------:R-:W0:Y:S02]  /*0120*/  F2I.NTZ R0, R0 ;  /* 0x0000000000007305 */ /* 0x000e240000203100 */
[----:B0-----:R-:W-:-:S05]  /*0130*/  I2FP.F32.S32 R4, R0 ;  /* 0x0000000000047245 */ /* 0x001fca0000201400 */
[----:B------:R-:W-:-:S04]  /*0140*/  FFMA R5, R4, -1.5707962512969970703, R3 ;  /* 0xbfc90fda04057823 */ /* 0x000fc80000000003 */
[----:B------:R-:W-:-:S04]  /*0150*/  FFMA R5, R4, -7.5497894158615963534e-08, R5 ;  /* 0xb3a2216804057823 */ /* 0x000fc80000000005 */
[----:B------:R-:W-:Y:S01]  /*0160*/  FFMA R4, R4, -5.3903029534742383927e-15, R5 ;  /* 0xa7c234c504047823 */ /* 0x000fe20000000005 */
[----:B------:R-:W-:-:S03]  /*0170*/  IMAD.MOV.U32 R5, RZ, RZ, R0 ;  /* 0x000000ffff057224 */ /* 0x000fc600078e0000 */
[----:B------:R-:W-:Y:S01]  /*0180*/  IMAD.MOV.U32 R11, RZ, RZ, R4 ;  /* 0x000000ffff0b7224 */ /* 0x000fe200078e0004 */
[----:B-1----:R-:W-:Y:S06]  /*0190*/  @!P0 BRA `(.L_x_1) ;  /* 0x0000000400808947 */ /* 0x002fec0003800000 */
[----:B------:R-:W-:-:S13]  /*01a0*/  FSETP.NEU.AND P0, PT, |R3|, +INF , PT ;  /* 0x7f8000000300780b */ /* 0x000fda0003f0d200 */
[----:B------:R-:W-:Y:S01]  /*01b0*/  @!P0 FMUL R11, RZ, R3 ;  /* 0x00000003ff0b8220 */ /* 0x000fe20000400000 */
[----:B------:R-:W-:Y:S01]  /*01c0*/  @!P0 IMAD.MOV.U32 R0, RZ, RZ, RZ ;  /* 0x000000ffff008224 */ /* 0x000fe200078e00ff */
[----:B------:R-:W-:Y:S06]  /*01d0*/  @!P0 BRA `(.L_x_1) ;  /* 0x0000000400708947 */ /* 0x000fec0003800000 */
[----:B------:R-:W-:Y:S01]  /*01e0*/  IMAD.SHL.U32 R6, R3, 0x100, RZ ;  /* 0x0000010003067824 */ /* 0x000fe200078e00ff */
[----:B------:R-:W0:Y:S01]  /*01f0*/  LDCU.64 UR8, c[0x4][URZ] ;  /* 0x01000000ff0877ac */ /* 0x000e220008000a00 */
[----:B------:R-:W-:Y:S02]  /*0200*/  IMAD.MOV.U32 R0, RZ, RZ, RZ ;  /* 0x000000ffff007224 */ /* 0x000fe400078e00ff */
[----:B------:R-:W-:Y:S01]  /*0210*/  IMAD.MOV.U32 R11, RZ, RZ, RZ ;  /* 0x000000ffff0b7224 */ /* 0x000fe200078e00ff */
[----:B------:R-:W-:Y:S01]  /*0220*/  LOP3.LUT R7, R6, 0x80000000, RZ, 0xfc, !PT ;  /* 0x8000000006077812 */ /* 0x000fe200078efcff */
[----:B------:R-:W-:Y:S01]  /*0230*/  UMOV UR5, URZ ;  /* 0x000000ff00057c82 */ /* 0x000fe20008000000 */
[----:B------:R-:W-:-:S05]  /*0240*/  UMOV UR4, URZ ;  /* 0x000000ff00047c82 */ /* 0x000fca0008000000 */
.L_x_2:
[----:B0-----:R-:W-:Y:S01]  /*0250*/  IMAD.U32 R12, RZ, RZ, UR8 ;  /* 0x00000008ff0c7e24 */ /* 0x001fe2000f8e00ff */
[----:B------:R-:W-:-:S05]  /*0260*/  MOV R13, UR9 ;  /* 0x00000009000d7c02 */ /* 0x000fca0008000f00 */
[----:B------:R-:W2:Y:S01]  /*0270*/  LDG.E.CONSTANT R8, desc[UR6][R12.64] ;  /* 0x000000060c087981 */ /* 0x000ea2000c1e9900 */
[----:B------:R-:W-:Y:S01]  /*0280*/  UIADD3 UR4, UPT, UPT, UR4, 0x1, URZ ;  /* 0x0000000104047890 */ /* 0x000fe2000fffe0ff */
[C---:B------:R-:W-:Y:S01]  /*0290*/  ISETP.EQ.AND P0, PT, R11.reuse, RZ, PT ;  /* 0x000000ff0b00720c */ /* 0x040fe20003f02270 */
[----:B------:R-:W-:Y:S01]  /*02a0*/  UIADD3 UR8, UP1, UPT, UR8, 0x4, URZ ;  /* 0x0000000408087890 */ /* 0x000fe2000ff3e0ff */
[C---:B------:R-:W-:Y:S01]  /*02b0*/  ISETP.EQ.AND P1, PT, R11.reuse, 0x4, PT ;  /* 0x000000040b00780c */ /* 0x040fe20003f22270 */
[----:B------:R-:W-:Y:S01]  /*02c0*/  UISETP.NE.AND UP0, UPT, UR4, 0x6, UPT ;  /* 0x000000060400788c */ /* 0x000fe2000bf05270 */
[C---:B------:R-:W-:Y:S01]  /*02d0*/  ISETP.EQ.AND P3, PT, R11.reuse, 0xc, PT ;  /* 0x0000000c0b00780c */ /* 0x040fe20003f62270 */
[----:B------:R-:W-:Y:S01]  /*02e0*/  UIADD3.X UR9, UPT, UPT, URZ, UR9, URZ, UP1, !UPT ;  /* 0x00000009ff097290 */ /* 0x000fe20008ffe4ff */
[C---:B------:R-:W-:Y:S02]  /*02f0*/  ISETP.EQ.AND P4, PT, R11.reuse, 0x10, PT ;  /* 0x000000100b00780c */ /* 0x040fe40003f82270 */
[----:B------:R-:W-:Y:S01]  /*0300*/  ISETP.EQ.AND P5, PT, R11, 0x14, PT ;  /* 0x000000140b00780c */ /* 0x000fe20003fa2270 */
[----:B--2---:R-:W-:-:S03]  /*0310*/  IMAD.WIDE.U32 R8, R8, R7, RZ ;  /* 0x0000000708087225 */ /* 0x004fc600078e00ff */
[----:B------:R-:W-:-:S04]  /*0320*/  IADD3 R8, P2, PT, R8, R0, RZ ;  /* 0x0000000008087210 */ /* 0x000fc80007f5e0ff */
[----:B------:R-:W-:Y:S01]  /*0330*/  IADD3.X R0, PT, PT, R9, UR5, RZ, P2, !PT ;  /* 0x0000000509007c10 */ /* 0x000fe200097fe4ff */
[--C-:B------:R-:W-:Y:S01]  /*0340*/  @P0 IMAD.MOV.U32 R6, RZ, RZ, R8.reuse ;  /* 0x000000ffff060224 */ /* 0x100fe200078e0008 */
[C---:B------:R-:W-:Y:S01]  /*0350*/  ISETP.EQ.AND P2, PT, R11.reuse, 0x8, PT ;  /* 0x000000080b00780c */ /* 0x040fe20003f42270 */
[--C-:B------:R-:W-:Y:S01]  /*0360*/  @P1 IMAD.MOV.U32 R14, RZ, RZ, R8.reuse ;  /* 0x000000ffff0e1224 */ /* 0x100fe200078e0008 */
[----:B------:R-:W-:Y:S01]  /*0370*/  IADD3 R11, PT, PT, R11, 0x4, RZ ;  /* 0x000000040b0b7810 */ /* 0x000fe20007ffe0ff */
[--C-:B------:R-:W-:Y:S02]  /*0380*/  @P3 IMAD.MOV.U32 R16, RZ, RZ, R8.reuse ;  /* 0x000000ffff103224 */ /* 0x100fe400078e0008 */
[--C-:B------:R-:W-:Y:S02]  /*0390*/  @P4 IMAD.MOV.U32 R17, RZ, RZ, R8.reuse ;  /* 0x000000ffff114224 */ /* 0x100fe400078e0008 */
[----:B------:R-:W-:-:S06]  /*03a0*/  @P5 IMAD.MOV.U32 R10, RZ, RZ, R8 ;  /* 0x000000ffff0a5224 */ /* 0x000fcc00078e0008 */
[----:B------:R-:W-:Y:S01]  /*03b0*/  @P2 IMAD.MOV.U32 R15, RZ, RZ, R8 ;  /* 0x000000ffff0f2224 */ /* 0x000fe200078e0008 */
[----:B------:R-:W-:Y:S06]  /*03c0*/  BRA.U UP0, `(.L_x_2) ;  /* 0xfffffffd00a07547 */ /* 0x000fec000b83ffff */
[----:B------:R-:W-:Y:S01]  /*03d0*/  SHF.R.U32.HI R7, RZ, 0x17, R3 ;  /* 0x00000017ff077819 */ /* 0x000fe20000011603 */
[----:B------:R-:W-:Y:S03]  /*03e0*/  BSSY.RECONVERGENT B1, `(.L_x_3) ;  /* 0x0000029000017945 */ /* 0x000fe60003800200 */
[C---:B------:R-:W-:Y:S02]  /*03f0*/  LOP3.LUT R8, R7.reuse, 0xe0, RZ, 0xc0, !PT ;  /* 0x000000e007087812 */ /* 0x040fe400078ec0ff */
[----:B------:R-:W-:-:S03]  /*0400*/  LOP3.LUT P6, RZ, R7, 0x1f, RZ, 0xc0, !PT ;  /* 0x0000001f07ff7812 */ /* 0x000fc600078cc0ff */
[----:B------:R-:W-:-:S05]  /*0410*/  VIADD R8, R8, 0xffffff80 ;  /* 0xffffff8008087836 */ /* 0x000fca0000000000 */
[----:B------:R-:W-:-:S05]  /*0420*/  SHF.R.U32.HI R8, RZ, 0x5, R8 ;  /* 0x00000005ff087819 */ /* 0x000fca0000011608 */
[----:B------:R-:W-:-:S05]  /*0430*/  IMAD.U32 R11, R8, -0x4, RZ ;  /* 0xfffffffc080b7824 */ /* 0x000fca00078e00ff */
[C---:B------:R-:W-:Y:S02]  /*0440*/  ISETP.EQ.AND P3, PT, R11.reuse, -0x18, PT ;  /* 0xffffffe80b00780c */ /* 0x040fe40003f62270 */
[C---:B------:R-:W-:Y:S02]  /*0450*/  ISETP.EQ.AND P4, PT, R11.reuse, -0x14, PT ;  /* 0xffffffec0b00780c */ /* 0x040fe40003f82270 */
[C---:B------:R-:W-:Y:S02]  /*0460*/  ISETP.EQ.AND P0, PT, R11.reuse, -0x10, PT ;  /* 0xfffffff00b00780c */ /* 0x040fe40003f02270 */
[C---:B------:R-:W-:Y:S02]  /*0470*/  ISETP.EQ.AND P1, PT, R11.reuse, -0xc, PT ;  /* 0xfffffff40b00780c */ /* 0x040fe40003f22270 */
[C---:B------:R-:W-:Y:S02]  /*0480*/  ISETP.EQ.AND P2, PT, R11.reuse, -0x8, PT ;  /* 0xfffffff80b00780c */ /* 0x040fe40003f42270 */
[----:B------:R-:W-:-:S03]  /*0490*/  ISETP.EQ.AND P5, PT, R11, 0x4, PT ;  /* 0x000000040b00780c */ /* 0x000fc60003fa2270 */
[--C-:B------:R-:W-:Y:S01]  /*04a0*/  @P3 IMAD.MOV.U32 R8, RZ, RZ, R6.reuse ;  /* 0x000000ffff083224 */ /* 0x100fe200078e0006 */
[C---:B------:R-:W-:Y:S01]  /*04b0*/  ISETP.EQ.AND P3, PT, R11.reuse, -0x4, PT ;  /* 0xfffffffc0b00780c */ /* 0x040fe20003f62270 */
[----:B------:R-:W-:Y:S02]  /*04c0*/  @P4 IMAD.MOV.U32 R9, RZ, RZ, R6 ;  /* 0x000000ffff094224 */ /* 0x000fe400078e0006 */
[--C-:B------:R-:W-:Y:S01]  /*04d0*/  @P4 IMAD.MOV.U32 R8, RZ, RZ, R14.reuse ;  /* 0x000000ffff084224 */ /* 0x100fe200078e000e */
[----:B------:R-:W-:Y:S01]  /*04e0*/  ISETP.EQ.AND P4, PT, R11, RZ, PT ;  /* 0x000000ff0b00720c */ /* 0x000fe20003f82270 */
[----:B------:R-:W-:Y:S01]  /*04f0*/  @P0 IMAD.MOV.U32 R9, RZ, RZ, R14 ;  /* 0x000000ffff090224 */ /* 0x000fe200078e000e */
[----:B------:R-:W-:Y:S01]  /*0500*/  @P0 MOV R8, R15 ;  /* 0x0000000f00080202 */ /* 0x000fe20000000f00 */
[----:B------:R-:W-:Y:S02]  /*0510*/  @P1 IMAD.MOV.U32 R8, RZ, RZ, R16 ;  /* 0x000000ffff081224 */ /* 0x000fe400078e0010 */
[----:B------:R-:W-:-:S02]  /*0520*/  @P2 IMAD.MOV.U32 R8, RZ, RZ, R17 ;  /* 0x000000ffff082224 */ /* 0x000fc400078e0011 */
[----:B------:R-:W-:Y:S02]  /*0530*/  @P1 IMAD.MOV.U32 R9, RZ, RZ, R15 ;  /* 0x000000ffff091224 */ /* 0x000fe400078e000f */
[----:B------:R-:W-:Y:S02]  /*0540*/  @P3 IMAD.MOV.U32 R8, RZ, RZ, R10 ;  /* 0x000000ffff083224 */ /* 0x000fe400078e000a */
[----:B------:R-:W-:Y:S02]  /*0550*/  @P2 IMAD.MOV.U32 R9, RZ, RZ, R16 ;  /* 0x000000ffff092224 */ /* 0x000fe400078e0010 */
[--C-:B------:R-:W-:Y:S02]  /*0560*/  @P4 IMAD.MOV.U32 R8, RZ, RZ, R0.reuse ;  /* 0x000000ffff084224 */ /* 0x100fe400078e0000 */
[----:B------:R-:W-:Y:S01]  /*0570*/  @P3 IMAD.MOV.U32 R9, RZ, RZ, R17 ;  /* 0x000000ffff093224 */ /* 0x000fe200078e0011 */
[----:B------:R-:W-:Y:S01]  /*0580*/  @P4 MOV R9, R10 ;  /* 0x0000000a00094202 */ /* 0x000fe20000000f00 */
[----:B------:R-:W-:-:S02]  /*0590*/  @P5 IMAD.MOV.U32 R9, RZ, RZ, R0 ;  /* 0x000000ffff095224 */ /* 0x000fc400078e0000 */
[----:B------:R-:W-:Y:S01]  /*05a0*/  IMAD.MOV.U32 R18, RZ, RZ, R8 ;  /* 0x000000ffff127224 */ /* 0x000fe200078e0008 */
[----:B------:R-:W-:Y:S06]  /*05b0*/  @!P6 BRA `(.L_x_4) ;  /* 0x00000000002ce947 */ /* 0x000fec0003800000 */
[----:B------:R-:W-:Y:S01]  /*05c0*/  @P0 IMAD.MOV.U32 R8, RZ, RZ, R6 ;  /* 0x000000ffff080224 */ /* 0x000fe200078e0006 */
[----:B------:R-:W-:Y:S01]  /*05d0*/  ISETP.EQ.AND P0, PT, R11, 0x8, PT ;  /* 0x000000080b00780c */ /* 0x000fe20003f02270 */
[----:B------:R-:W-:Y:S01]  /*05e0*/  @P1 IMAD.MOV.U32 R8, RZ, RZ, R14 ;  /* 0x000000ffff081224 */ /* 0x000fe200078e000e */
[----:B------:R-:W-:Y:S01]  /*05f0*/  LOP3.LUT R7, R7, 0x1f, RZ, 0xc0, !PT ;  /* 0x0000001f07077812 */ /* 0x000fe200078ec0ff */
[----:B------:R-:W-:Y:S01]  /*0600*/  @P2 IMAD.MOV.U32 R8, RZ, RZ, R15 ;  /* 0x000000ffff082224 */ /* 0x000fe200078e000f */
[----:B------:R-:W-:Y:S01]  /*0610*/  @P3 MOV R8, R16 ;  /* 0x0000001000083202 */ /* 0x000fe20000000f00 */
[----:B------:R-:W-:Y:S01]  /*0620*/  @P4 IMAD.MOV.U32 R8, RZ, RZ, R17 ;  /* 0x000000ffff084224 */ /* 0x000fe200078e0011 */
[----:B------:R-:W-:Y:S01]  /*0630*/  SHF.L.W.U32.HI R18, R9, R7, R18 ;  /* 0x0000000709127219 */ /* 0x000fe20000010e12 */
[----:B------:R-:W-:-:S06]  /*0640*/  @P5 IMAD.MOV.U32 R8, RZ, RZ, R10 ;  /* 0x000000ffff085224 */ /* 0x000fcc00078e000a */
[----:B------:R-:W-:-:S05]  /*0650*/  @P0 IMAD.MOV.U32 R8, RZ, RZ, R0 ;  /* 0x000000ffff080224 */ /* 0x000fca00078e0000 */
[----:B------:R-:W-:-:S07]  /*0660*/  SHF.L.W.U32.HI R9, R8, R7, R9 ;  /* 0x0000000708097219 */ /* 0x000fce0000010e09 */
.L_x_4:
[----:B------:R-:W-:Y:S05]  /*0670*/  BSYNC.RECONVERGENT B1 ;  /* 0x0000000000017941 */ /* 0x000fea0003800200 */
.L_x_3:
[C---:B------:R-:W-:Y:S01]  /*0680*/  SHF.L.W.U32.HI R7, R9.reuse, 0x2, R18 ;  /* 0x0000000209077819 */ /* 0x040fe20000010e12 */
[----:B------:R-:W-:Y:S01]  /*0690*/  IMAD.SHL.U32 R9, R9, 0x4, RZ ;  /* 0x0000000409097824 */ /* 0x000fe200078e00ff */
[----:B------:R-:W-:Y:S01]  /*06a0*/  UMOV UR4, 0x54442d19 ;  /* 0x54442d1900047882 */ /* 0x000fe20000000000 */
[----:B------:R-:W-:Y:S01]  /*06b0*/  UMOV UR5, 0x3bf921fb ;  /* 0x3bf921fb00057882 */ /* 0x000fe20000000000 */
[----:B------:R-:W-:Y:S02]  /*06c0*/  SHF.R.S32.HI R0, RZ, 0x1f, R7 ;  /* 0x0000001fff007819 */ /* 0x000fe40000011407 */
[----:B------:R-:W-:Y:S02]  /*06d0*/  ISETP.GE.AND P0, PT, R3, RZ, PT ;  /* 0x000000ff0300720c */ /* 0x000fe40003f06270 */
[C---:B------:R-:W-:Y:S02]  /*06e0*/  LOP3.LUT R12, R0.reuse, R9, RZ, 0x3c, !PT ;  /* 0x00000009000c7212 */ /* 0x040fe400078e3cff */
[----:B------:R-:W-:-:S02]  /*06f0*/  LOP3.LUT R13, R0, R7, RZ, 0x3c, !PT ;  /* 0x00000007000d7212 */ /* 0x000fc400078e3cff */
[----:B------:R-:W-:Y:S02]  /*0700*/  SHF.R.U32.HI R0, RZ, 0x1e, R18 ;  /* 0x0000001eff007819 */ /* 0x000fe40000011612 */
[----:B------:R-:W0:Y:S01]  /*0710*/  I2F.F64.S64 R8, R12 ;  /* 0x0000000c00087312 */ /* 0x000e220000301c00 */
[C---:B------:R-:W-:Y:S02]  /*0720*/  LOP3.LUT R11, R7.reuse, R3, RZ, 0x3c, !PT ;  /* 0x00000003070b7212 */ /* 0x040fe400078e3cff */
[----:B------:R-:W-:Y:S02]  /*0730*/  LEA.HI R0, R7, R0, RZ, 0x1 ;  /* 0x0000000007007211 */ /* 0x000fe400078f08ff */
[----:B------:R-:W-:-:S03]  /*0740*/  ISETP.GE.AND P1, PT, R11, RZ, PT ;  /* 0x000000ff0b00720c */ /* 0x000fc60003f26270 */
[----:B------:R-:W-:-:S04]  /*0750*/  IMAD.MOV R7, RZ, RZ, -R0 ;  /* 0x000000ffff077224 */ /* 0x000fc800078e0a00 */
[----:B------:R-:W-:Y:S01]  /*0760*/  @!P0 IMAD.MOV.U32 R0, RZ, RZ, R7 ;  /* 0x000000ffff008224 */ /* 0x000fe200078e0007 */
[----:B0-----:R-:W-:-:S10]  /*0770*/  DMUL R8, R8, UR4 ;  /* 0x0000000408087c28 */ /* 0x001fd40008000000 */
[----:B------:R-:W0:Y:S02]  /*0780*/  F2F.F32.F64 R8, R8 ;  /* 0x0000000800087310 */ /* 0x000e240000301000 */
[----:B0-----:R-:W-:-:S07]  /*0790*/  FSEL R11, -R8, R8, !P1 ;  /* 0x00000008080b7208 */ /* 0x001fce0004800100 */
.L_x_1:
[----:B------:R-:W-:Y:S05]  /*07a0*/  BSYNC.RECONVERGENT B0 ;  /* 0x0000000000007941 */ /* 0x000fea0003800200 */
.L_x_0:
[----:B------:R-:W-:Y:S01]  /*07b0*/  MOV R7, 0x37cbac00 ;  /* 0x37cbac0000077802 */ /* 0x000fe20000000f00 */
[----:B------:R-:W-:Y:S01]  /*07c0*/  FMUL R12, R11, R11 ;  /* 0x0000000b0b0c7220 */ /* 0x000fe20000400000 */
[----:B------:R-:W-:Y:S01]  /*07d0*/  LOP3.LUT R18, R0, 0x1, RZ, 0xc0, !PT ;  /* 0x0000000100127812 */ /* 0x000fe200078ec0ff */
[----:B------:R-:W0:Y:S01]  /*07e0*/  LDC.64 R8, c[0x0][0x380] ;  /* 0x0000e000ff087b82 */ /* 0x000e220000000a00 */
[----:B------:R-:W-:Y:S02]  /*07f0*/  IMAD.MOV.U32 R19, RZ, RZ, 0x3d2aaabb ;  /* 0x3d2aaabbff137424 */ /* 0x000fe400078e00ff */
[----:B------:R-:W-:Y:S01]  /*0800*/  FFMA R13, R12, R7, -0.0013887860113754868507 ;  /* 0xbab607ed0c0d7423 */ /* 0x000fe20000000007 */
[----:B------:R-:W-:Y:S01]  /*0810*/  ISETP.NE.U32.AND P0, PT, R18, 0x1, PT ;  /* 0x000000011200780c */ /* 0x000fe20003f05070 */
[----:B------:R-:W-:Y:S01]  /*0820*/  IMAD.MOV.U32 R18, RZ, RZ, 0x3effffff ;  /* 0x3effffffff127424 */ /* 0x000fe200078e00ff */
[----:B------:R-:W-:Y:S01]  /*0830*/  LOP3.LUT P1, RZ, R0, 0x2, RZ, 0xc0, !PT ;  /* 0x0000000200ff7812 */ /* 0x000fe2000782c0ff */
[----:B------:R-:W-:Y:S01]  /*0840*/  BSSY.RECONVERGENT B0, `(.L_x_5) ;  /* 0x000006f000007945 */ /* 0x000fe20003800200 */
[----:B------:R-:W-:-:S02]  /*0850*/  FSEL R13, R13, -0.00019574658654164522886, !P0 ;  /* 0xb94d41530d0d7808 */ /* 0x000fc40004000000 */
[----:B------:R-:W-:Y:S02]  /*0860*/  FSEL R19, R19, 0.0083327032625675201416, !P0 ;  /* 0x3c0885e413137808 */ /* 0x000fe40004000000 */
[----:B------:R-:W-:Y:S02]  /*0870*/  FSEL R18, -R18, -0.16666662693023681641, !P0 ;  /* 0xbe2aaaa812127808 */ /* 0x000fe40004000100 */
[----:B------:R-:W-:Y:S01]  /*0880*/  FSEL R0, R11, 1, P0 ;  /* 0x3f8000000b007808 */ /* 0x000fe20000000000 */
[----:B------:R-:W-:Y:S01]  /*0890*/  FFMA R13, R12, R13, R19 ;  /* 0x0000000d0c0d7223 */ /* 0x000fe20000000013 */
[----:B------:R-:W-:-:S03]  /*08a0*/  FSETP.GE.AND P2, PT, |R3|, 105615, PT ;  /* 0x47ce47800300780b */ /* 0x000fc60003f46200 */
[C---:B------:R-:W-:Y:S01]  /*08b0*/  FFMA R13, R12.reuse, R13, R18 ;  /* 0x0000000d0c0d7223 */ /* 0x040fe20000000012 */
[----:B------:R-:W-:Y:S01]  /*08c0*/  FFMA R11, R12, R0, RZ ;  /* 0x000000000c0b7223 */ /* 0x000fe200000000ff */
[----:B------:R-:W-:-:S03]  /*08d0*/  IMAD.MOV.U32 R18, RZ, RZ, R4 ;  /* 0x000000ffff127224 */ /* 0x000fc600078e0004 */
[----:B------:R-:W-:Y:S01]  /*08e0*/  FFMA R11, R11, R13, R0 ;  /* 0x0000000d0b0b7223 */ /* 0x000fe20000000000 */
[----:B0-----:R-:W-:-:S04]  /*08f0*/  IMAD.WIDE R8, R2, 0x4, R8 ;  /* 0x0000000402087825 */ /* 0x001fc800078e0208 */
[----:B------:R-:W-:Y:S01]  /*0900*/  @P1 FADD R11, RZ, -R11 ;  /* 0x8000000bff0b1221 */ /* 0x000fe20000000000 */
[----:B------:R-:W-:-:S04]  /*0910*/  IMAD.MOV.U32 R0, RZ, RZ, R5 ;  /* 0x000000ffff007224 */ /* 0x000fc800078e0005 */
[----:B------:R0:W-:Y:S01]  /*0920*/  STG.E desc[UR6][R8.64], R11 ;  /* 0x0000000b08007986 */ /* 0x0001e2000c101906 */
[----:B------:R-:W-:Y:S05]  /*0930*/  @!P2 BRA `(.L_x_6) ;  /* 0x00000004007ca947 */ /* 0x000fea0003800000 */
[----:B------:R-:W-:-:S13]  /*0940*/  FSETP.NEU.AND P0, PT, |R3|, +INF , PT ;  /* 0x7f8000000300780b */ /* 0x000fda0003f0d200 */
[----:B------:R-:W-:Y:S01]  /*0950*/  @!P0 FMUL R18, RZ, R3 ;  /* 0x00000003ff128220 */ /* 0x000fe20000400000 */
[----:B------:R-:W-:Y:S01]  /*0960*/  @!P0 IMAD.MOV.U32 R0, RZ, RZ, RZ ;  /* 0x000000ffff008224 */ /* 0x000fe200078e00ff */
[----:B------:R-:W-:Y:S06]  /*0970*/  @!P0 BRA `(.L_x_6) ;  /* 0x00000004006c8947 */ /* 0x000fec0003800000 */
[----:B------:R-:W-:Y:S02]  /*0980*/  IMAD.SHL.U32 R0, R3, 0x100, RZ ;  /* 0x0000010003007824 */ /* 0x000fe400078e00ff */
[----:B0-----:R-:W-:Y:S02]  /*0990*/  HFMA2 R11, -RZ, RZ, 0, 0 ;  /* 0x00000000ff0b7431 */ /* 0x001fe400000001ff */
[----:B------:R-:W-:Y:S01]  /*09a0*/  IMAD.MOV.U32 R18, RZ, RZ, RZ ;  /* 0x000000ffff127224 */ /* 0x000fe200078e00ff */
[----:B------:R-:W0:Y:S01]  /*09b0*/  LDCU.64 UR8, c[0x4][URZ] ;  /* 0x01000000ff0877ac */ /* 0x000e220008000a00 */
[----:B------:R-:W-:Y:S01]  /*09c0*/  LOP3.LUT R19, R0, 0x80000000, RZ, 0xfc, !PT ;  /* 0x8000000000137812 */ /* 0x000fe200078efcff */
[----:B------:R-:W-:Y:S01]  /*09d0*/  UMOV UR5, URZ ;  /* 0x000000ff00057c82 */ /* 0x000fe20008000000 */
[----:B------:R-:W-:-:S05]  /*09e0*/  UMOV UR4, URZ ;  /* 0x000000ff00047c82 */ /* 0x000fca0008000000 */
.L_x_7:
[----:B0-----:R-:W-:Y:S02]  /*09f0*/  IMAD.U32 R12, RZ, RZ, UR8 ;  /* 0x00000008ff0c7e24 */ /* 0x001fe4000f8e00ff */
[----:B------:R-:W-:-:S05]  /*0a00*/  IMAD.U32 R13, RZ, RZ, UR9 ;  /* 0x00000009ff0d7e24 */ /* 0x000fca000f8e00ff */
        /* <DEDUP_REMOVED lines=16> */
[----:B------:R-:W-:Y:S01]  /*0b10*/  @P3 MOV R16, R0 ;  /* 0x0000000000103202 */ /* 0x000fe20000000f00 */
[--C-:B------:R-:W-:Y:S02]  /*0b20*/  @P4 IMAD.MOV.U32 R17, RZ, RZ, R0.reuse ;  /* 0x000000ffff114224 */ /* 0x100fe400078e0000 */
[----:B------:R-:W-:Y:S02]  /*0b30*/  @P5 IMAD.MOV.U32 R10, RZ, RZ, R0 ;  /* 0x000000ffff0a5224 */ /* 0x000fe400078e0000 */
[----:B------:R-:W-:-:S06]  /*0b40*/  VIADD R18, R18, 0x4 ;  /* 0x0000000412127836 */ /* 0x000fcc0000000000 */
        /* <DEDUP_REMOVED lines=15> */
[----:B------:R-:W-:Y:S01]  /*0c40*/  @P3 IMAD.MOV.U32 R0, RZ, RZ, R6 ;  /* 0x000000ffff003224 */ /* 0x000fe200078e0006 */
[C---:B------:R-:W-:Y:S01]  /*0c50*/  ISETP.EQ.AND P3, PT, R13.reuse, -0x4, PT ;  /* 0xfffffffc0d00780c */ /* 0x040fe20003f62270 */
[--C-:B------:R-:W-:Y:S01]  /*0c60*/  @P4 IMAD.MOV.U32 R0, RZ, RZ, R14.reuse ;  /* 0x000000ffff004224 */ /* 0x100fe200078e000e */
[----:B------:R-:W-:Y:S01]  /*0c70*/  @P4 MOV R8, R6 ;  /* 0x0000000600084202 */ /* 0x000fe20000000f00 */
[----:B------:R-:W-:Y:S01]  /*0c80*/  @P0 IMAD.MOV.U32 R8, RZ, RZ, R14 ;  /* 0x000000ffff080224 */ /* 0x000fe200078e000e */
[----:B------:R-:W-:Y:S01]  /*0c90*/  ISETP.EQ.AND P4, PT, R13, RZ, PT ;  /* 0x000000ff0d00720c */ /* 0x000fe20003f82270 */
[--C-:B------:R-:W-:Y:S02]  /*0ca0*/  @P0 IMAD.MOV.U32 R0, RZ, RZ, R15.reuse ;  /* 0x000000ffff000224 */ /* 0x100fe400078e000f */
[----:B------:R-:W-:Y:S02]  /*0cb0*/  @P1 IMAD.MOV.U32 R8, RZ, RZ, R15 ;  /* 0x000000ffff081224 */ /* 0x000fe400078e000f */
[--C-:B------:R-:W-:Y:S01]  /*0cc0*/  @P1 IMAD.MOV.U32 R0, RZ, RZ, R16.reuse ;  /* 0x000000ffff001224 */ /* 0x100fe200078e0010 */
[----:B------:R-:W-:Y:S01]  /*0cd0*/  @P2 MOV R0, R17 ;  /* 0x0000001100002202 */ /* 0x000fe20000000f00 */
[----:B------:R-:W-:-:S02]  /*0ce0*/  @P2 IMAD.MOV.U32 R8, RZ, RZ, R16 ;  /* 0x000000ffff082224 */ /* 0x000fc400078e0010 */
[----:B------:R-:W-:Y:S02]  /*0cf0*/  @P3 IMAD.MOV.U32 R8, RZ, RZ, R17 ;  /* 0x000000ffff083224 */ /* 0x000fe400078e0011 */
[--C-:B------:R-:W-:Y:S02]  /*0d00*/  @P3 IMAD.MOV.U32 R0, RZ, RZ, R10.reuse ;  /* 0x000000ffff003224 */ /* 0x100fe400078e000a */
[----:B------:R-:W-:Y:S02]  /*0d10*/  @P4 IMAD.MOV.U32 R8, RZ, RZ, R10 ;  /* 0x000000ffff084224 */ /* 0x000fe400078e000a */
[--C-:B------:R-:W-:Y:S02]  /*0d20*/  @P4 IMAD.MOV.U32 R0, RZ, RZ, R11.reuse ;  /* 0x000000ffff004224 */ /* 0x100fe400078e000b */
[----:B------:R-:W-:Y:S01]  /*0d30*/  @P5 IMAD.MOV.U32 R8, RZ, RZ, R11 ;  /* 0x000000ffff085224 */ /* 0x000fe200078e000b */
[----:B------:R-:W-:Y:S06]  /*0d40*/  @!P6 BRA `(.L_x_9) ;  /* 0x00000000002ce947 */ /* 0x000fec0003800000 */
[----:B------:R-:W-:Y:S01]  /*0d50*/  @P0 IMAD.MOV.U32 R9, RZ, RZ, R6 ;  /* 0x000000ffff090224 */ /* 0x000fe200078e0006 */
[----:B------:R-:W-:Y:S02]  /*0d60*/  ISETP.EQ.AND P0, PT, R13, 0x8, PT ;  /* 0x000000080d00780c */ /* 0x000fe40003f02270 */
[----:B------:R-:W-:Y:S01]  /*0d70*/  @P1 MOV R9, R14 ;  /* 0x0000000e00091202 */ /* 0x000fe20000000f00 */
[----:B------:R-:W-:Y:S01]  /*0d80*/  @P2 IMAD.MOV.U32 R9, RZ, RZ, R15 ;  /* 0x000000ffff092224 */ /* 0x000fe200078e000f */
[----:B------:R-:W-:Y:S01]  /*0d90*/  LOP3.LUT R13, R12, 0x1f, RZ, 0xc0, !PT ;  /* 0x0000001f0c0d7812 */ /* 0x000fe200078ec0ff */
[----:B------:R-:W-:Y:S02]  /*0da0*/  @P3 IMAD.MOV.U32 R9, RZ, RZ, R16 ;  /* 0x000000ffff093224 */ /* 0x000fe400078e0010 */
[----:B------:R-:W-:Y:S01]  /*0db0*/  @P4 IMAD.MOV.U32 R9, RZ, RZ, R17 ;  /* 0x000000ffff094224 */ /* 0x000fe200078e0011 */
[----:B------:R-:W-:Y:S01]  /*0dc0*/  SHF.L.W.U32.HI R0, R8, R13, R0 ;  /* 0x0000000d08007219 */ /* 0x000fe20000010e00 */
[----:B------:R-:W-:-:S04]  /*0dd0*/  @P5 IMAD.MOV.U32 R9, RZ, RZ, R10 ;  /* 0x000000ffff095224 */ /* 0x000fc800078e000a */
[----:B------:R-:W-:-:S05]  /*0de0*/  @P0 IMAD.MOV.U32 R9, RZ, RZ, R11 ;  /* 0x000000ffff090224 */ /* 0x000fca00078e000b */
[----:B------:R-:W-:-:S07]  /*0df0*/  SHF.L.W.U32.HI R8, R9, R13, R8 ;  /* 0x0000000d09087219 */ /* 0x000fce0000010e08 */
.L_x_9:
[----:B------:R-:W-:Y:S05]  /*0e00*/  BSYNC.RECONVERGENT B1 ;  /* 0x0000000000017941 */ /* 0x000fea0003800200 */
.L_x_8:
        /* <DEDUP_REMOVED lines=9> */
[C---:B------:R-:W-:Y:S02]  /*0ea0*/  LOP3.LUT R18, R11.reuse, R3, RZ, 0x3c, !PT ;  /* 0x000000030b127212 */ /* 0x040fe400078e3cff */
[----:B------:R-:W0:Y:S01]  /*0eb0*/  I2F.F64.S64 R8, R8 ;  /* 0x0000000800087312 */ /* 0x000e220000301c00 */
[----:B------:R-:W-:Y:S02]  /*0ec0*/  LEA.HI R0, R11, R0, RZ, 0x1 ;  /* 0x000000000b007211 */ /* 0x000fe400078f08ff */
[----:B------:R-:W-:Y:S02]  /*0ed0*/  ISETP.GE.AND P0, PT, R18, RZ, PT ;  /* 0x000000ff1200720c */ /* 0x000fe40003f06270 */
[----:B------:R-:W-:-:S05]  /*0ee0*/  IADD3 R11, PT, PT, -R0, RZ, RZ ;  /* 0x000000ff000b7210 */ /* 0x000fca0007ffe1ff */
[----:B------:R-:W-:Y:S01]  /*0ef0*/  @!P1 IMAD.MOV.U32 R0, RZ, RZ, R11 ;  /* 0x000000ffff009224 */ /* 0x000fe200078e000b */
[----:B0-----:R-:W-:-:S10]  /*0f00*/  DMUL R12, R8, UR4 ;  /* 0x00000004080c7c28 */ /* 0x001fd40008000000 */
[----:B------:R-:W0:Y:S02]  /*0f10*/  F2F.F32.F64 R12, R12 ;  /* 0x0000000c000c7310 */ /* 0x000e240000301000 */
[----:B0-----:R-:W-:-:S07]  /*0f20*/  FSEL R18, -R12, R12, !P0 ;  /* 0x0000000c0c127208 */ /* 0x001fce0004000100 */
.L_x_6:
[----:B------:R-:W-:Y:S05]  /*0f30*/  BSYNC.RECONVERGENT B0 ;  /* 0x0000000000007941 */ /* 0x000fea0003800200 */
.L_x_5:
[----:B0-----:R-:W-:Y:S01]  /*0f40*/  FMUL R11, R18, R18 ;  /* 0x00000012120b7220 */ /* 0x001fe20000400000 */
[C---:B------:R-:W-:Y:S01]  /*0f50*/  LOP3.LUT R12, R0.reuse, 0x1, RZ, 0xc0, !PT ;  /* 0x00000001000c7812 */ /* 0x040fe200078ec0ff */
[----:B------:R-:W0:Y:S01]  /*0f60*/  LDC.64 R8, c[0x0][0x388] ;  /* 0x0000e200ff087b82 */ /* 0x000e220000000a00 */
[----:B------:R-:W-:Y:S02]  /*0f70*/  VIADD R13, R0, 0x1 ;  /* 0x00000001000d7836 */ /* 0x000fe40000000000 */
[----:B------:R-:W-:Y:S01]  /*0f80*/  FFMA R7, R11, R7, -0.0013887860113754868507 ;  /* 0xbab607ed0b077423 */ /* 0x000fe20000000007 */
[----:B------:R-:W-:Y:S01]  /*0f90*/  ISETP.NE.U32.AND P0, PT, R12, 0x1, PT ;  /* 0x000000010c00780c */ /* 0x000fe20003f05070 */
[----:B------:R-:W-:Y:S01]  /*0fa0*/  IMAD.MOV.U32 R12, RZ, RZ, 0x3c0885e4 ;  /* 0x3c0885e4ff0c7424 */ /* 0x000fe200078e00ff */
[----:B------:R-:W-:Y:S01]  /*0fb0*/  FSETP.GE.AND P2, PT, |R3|, 105615, PT ;  /* 0x47ce47800300780b */ /* 0x000fe20003f46200 */
[----:B------:R-:W-:Y:S01]  /*0fc0*/  BSSY.RECONVERGENT B0, `(.L_x_10) ;  /* 0x000006d000007945 */ /* 0x000fe20003800200 */
[----:B------:R-:W-:Y:S01]  /*0fd0*/  FSEL R0, R7, -0.00019574658654164522886, P0 ;  /* 0xb94d415307007808 */ /* 0x000fe20000000000 */
[----:B------:R-:W-:Y:S01]  /*0fe0*/  IMAD.MOV.U32 R7, RZ, RZ, 0x3e2aaaa8 ;  /* 0x3e2aaaa8ff077424 */ /* 0x000fe200078e00ff */
[----:B------:R-:W-:-:S02]  /*0ff0*/  FSEL R12, R12, 0.041666727513074874878, !P0 ;  /* 0x3d2aaabb0c0c7808 */ /* 0x000fc40004000000 */
[----:B------:R-:W-:Y:S02]  /*1000*/  LOP3.LUT P1, RZ, R13, 0x2, RZ, 0xc0, !PT ;  /* 0x000000020dff7812 */ /* 0x000fe4000782c0ff */
[----:B------:R-:W-:Y:S01]  /*1010*/  FSEL R7, -R7, -0.4999999701976776123, !P0 ;  /* 0xbeffffff07077808 */ /* 0x000fe20004000100 */
[----:B------:R-:W-:Y:S01]  /*1020*/  FFMA R12, R11, R0, R12 ;  /* 0x000000000b0c7223 */ /* 0x000fe2000000000c */
[----:B------:R-:W-:-:S03]  /*1030*/  FSEL R0, R18, 1, !P0 ;  /* 0x3f80000012007808 */ /* 0x000fc60004000000 */
[C---:B------:R-:W-:Y:S02]  /*1040*/  FFMA R7, R11.reuse, R12, R7 ;  /* 0x0000000c0b077223 */ /* 0x040fe40000000007 */
[----:B------:R-:W-:-:S04]  /*1050*/  FFMA R11, R11, R0, RZ ;  /* 0x000000000b0b7223 */ /* 0x000fc800000000ff */
[----:B------:R-:W-:Y:S01]  /*1060*/  FFMA R7, R11, R7, R0 ;  /* 0x000000070b077223 */ /* 0x000fe20000000000 */
[----:B0-----:R-:W-:-:S04]  /*1070*/  IMAD.WIDE R8, R2, 0x4, R8 ;  /* 0x0000000402087825 */ /* 0x001fc800078e0208 */
[----:B------:R-:W-:-:S05]  /*1080*/  @P1 FADD R7, RZ, -R7 ;  /* 0x80000007ff071221 */ /* 0x000fca0000000000 */
[----:B------:R0:W-:Y:S01]  /*1090*/  STG.E desc[UR6][R8.64], R7 ;  /* 0x0000000708007986 */ /* 0x0001e2000c101906 */
[----:B------:R-:W-:Y:S05]  /*10a0*/  @!P2 BRA `(.L_x_11) ;  /* 0x000000040078a947 */ /* 0x000fea0003800000 */
[----:B------:R-:W-:-:S13]  /*10b0*/  FSETP.NEU.AND P0, PT, |R3|, +INF , PT ;  /* 0x7f8000000300780b */ /* 0x000fda0003f0d200 */
[----:B------:R-:W-:Y:S01]  /*10c0*/  @!P0 FMUL R4, RZ, R3 ;  /* 0x00000003ff048220 */ /* 0x000fe20000400000 */
[----:B------:R-:W-:Y:S01]  /*10d0*/  @!P0 IMAD.MOV.U32 R5, RZ, RZ, RZ ;  /* 0x000000ffff058224 */ /* 0x000fe200078e00ff */
[----:B------:R-:W-:Y:S06]  /*10e0*/  @!P0 BRA `(.L_x_11) ;  /* 0x0000000400688947 */ /* 0x000fec0003800000 */
[----:B------:R-:W-:Y:S01]  /*10f0*/  IMAD.SHL.U32 R0, R3, 0x100, RZ ;  /* 0x0000010003007824 */ /* 0x000fe200078e00ff */
[----:B0-----:R-:W-:Y:S01]  /*1100*/  MOV R7, RZ ;  /* 0x000000ff00077202 */ /* 0x001fe20000000f00 */
[----:B------:R-:W-:Y:S01]  /*1110*/  IMAD.MOV.U32 R12, RZ, RZ, RZ ;  /* 0x000000ffff0c7224 */ /* 0x000fe200078e00ff */
[----:B------:R-:W0:Y:S02]  /*1120*/  LDCU.64 UR8, c[0x4][URZ] ;  /* 0x01000000ff0877ac */ /* 0x000e240008000a00 */
[----:B------:R-:W-:Y:S01]  /*1130*/  LOP3.LUT R11, R0, 0x80000000, RZ, 0xfc, !PT ;  /* 0x80000000000b7812 */ /* 0x000fe200078efcff */
[----:B------:R-:W-:Y:S01]  /*1140*/  UMOV UR5, URZ ;  /* 0x000000ff00057c82 */ /* 0x000fe20008000000 */
[----:B------:R-:W-:-:S05]  /*1150*/  UMOV UR4, URZ ;  /* 0x000000ff00047c82 */ /* 0x000fca0008000000 */
.L_x_12:
        /* <DEDUP_REMOVED lines=11> */
[----:B------:R-:W-:-:S02]  /*1210*/  ISETP.EQ.AND P4, PT, R12, 0x10, PT ;  /* 0x000000100c00780c */ /* 0x000fc40003f82270 */
[C---:B------:R-:W-:Y:S01]  /*1220*/  ISETP.EQ.AND P5, PT, R12.reuse, 0x14, PT ;  /* 0x000000140c00780c */ /* 0x040fe20003fa2270 */
[----:B------:R-:W-:Y:S02]  /*1230*/  VIADD R12, R12, 0x4 ;  /* 0x000000040c0c7836 */ /* 0x000fe40000000000 */
[----:B--2---:R-:W-:-:S03]  /*1240*/  IMAD.WIDE.U32 R4, R4, R11, RZ ;  /* 0x0000000b04047225 */ /* 0x004fc600078e00ff */
[----:B------:R-:W-:-:S04]  /*1250*/  IADD3 R0, P6, PT, R4, R7, RZ ;  /* 0x0000000704007210 */ /* 0x000fc80007fde0ff */
[----:B------:R-:W-:Y:S01]  /*1260*/  IADD3.X R7, PT, PT, R5, UR5, RZ, P6, !PT ;  /* 0x0000000505077c10 */ /* 0x000fe2000b7fe4ff */
[--C-:B------:R-:W-:Y:S01]  /*1270*/  @P0 IMAD.MOV.U32 R6, RZ, RZ, R0.reuse ;  /* 0x000000ffff060224 */ /* 0x100fe200078e0000 */
[----:B------:R-:W-:Y:S01]  /*1280*/  @P3 MOV R16, R0 ;  /* 0x0000000000103202 */ /* 0x000fe20000000f00 */
[--C-:B------:R-:W-:Y:S02]  /*1290*/  @P1 IMAD.MOV.U32 R14, RZ, RZ, R0.reuse ;  /* 0x000000ffff0e1224 */ /* 0x100fe400078e0000 */
[--C-:B------:R-:W-:Y:S02]  /*12a0*/  @P2 IMAD.MOV.U32 R15, RZ, RZ, R0.reuse ;  /* 0x000000ffff0f2224 */ /* 0x100fe400078e0000 */
[--C-:B------:R-:W-:Y:S02]  /*12b0*/  @P4 IMAD.MOV.U32 R17, RZ, RZ, R0.reuse ;  /* 0x000000ffff114224 */ /* 0x100fe400078e0000 */
        /* <DEDUP_REMOVED lines=14> */
[----:B------:R-:W-:-:S03]  /*13a0*/  ISETP.EQ.AND P5, PT, R8, RZ, PT ;  /* 0x000000ff0800720c */ /* 0x000fc60003fa2270 */
[----:B------:R-:W-:Y:S01]  /*13b0*/  @P3 IMAD.MOV.U32 R0, RZ, RZ, R6 ;  /* 0x000000ffff003224 */ /* 0x000fe200078e0006 */
[C---:B------:R-:W-:Y:S01]  /*13c0*/  ISETP.EQ.AND P3, PT, R8.reuse, -0x4, PT ;  /* 0xfffffffc0800780c */ /* 0x040fe20003f62270 */
[--C-:B------:R-:W-:Y:S01]  /*13d0*/  @P4 IMAD.MOV.U32 R0, RZ, RZ, R14.reuse ;  /* 0x000000ffff004224 */ /* 0x100fe200078e000e */
[----:B------:R-:W-:Y:S01]  /*13e0*/  @P4 MOV R4, R6 ;  /* 0x0000000600044202 */ /* 0x000fe20000000f00 */
[----:B------:R-:W-:Y:S01]  /*13f0*/  @P2 IMAD.MOV.U32 R4, RZ, RZ, R14 ;  /* 0x000000ffff042224 */ /* 0x000fe200078e000e */
[----:B------:R-:W-:Y:S01]  /*1400*/  ISETP.EQ.AND P4, PT, R8, 0x4, PT ;  /* 0x000000040800780c */ /* 0x000fe20003f82270 */
        /* <DEDUP_REMOVED lines=11> */
[----:B------:R-:W-:Y:S01]  /*14c0*/  @P1 MOV R6, R14 ;  /* 0x0000000e00061202 */ /* 0x000fe20000000f00 */
[----:B------:R-:W-:Y:S01]  /*14d0*/  @P0 IMAD.MOV.U32 R6, RZ, RZ, R15 ;  /* 0x000000ffff060224 */ /* 0x000fe200078e000f */
[----:B------:R-:W-:Y:S01]  /*14e0*/  ISETP.EQ.AND P0, PT, R8, 0x8, PT ;  /* 0x000000080800780c */ /* 0x000fe20003f02270 */
[----:B------:R-:W-:Y:S01]  /*14f0*/  @P3 IMAD.MOV.U32 R6, RZ, RZ, R16 ;  /* 0x000000ffff063224 */ /* 0x000fe200078e0010 */
[----:B------:R-:W-:Y:S01]  /*1500*/  LOP3.LUT R5, R5, 0x1f, RZ, 0xc0, !PT ;  /* 0x0000001f05057812 */ /* 0x000fe200078ec0ff */
[----:B------:R-:W-:Y:S02]  /*1510*/  @P5 IMAD.MOV.U32 R6, RZ, RZ, R17 ;  /* 0x000000ffff065224 */ /* 0x000fe400078e0011 */
[----:B------:R-:W-:Y:S01]  /*1520*/  @P4 IMAD.MOV.U32 R6, RZ, RZ, R10 ;  /* 0x000000ffff064224 */ /* 0x000fe200078e000a */
[----:B------:R-:W-:-:S07]  /*1530*/  SHF.L.W.U32.HI R0, R4, R5, R0 ;  /* 0x0000000504007219 */ /* 0x000fce0000010e00 */
[----:B------:R-:W-:-:S05]  /*1540*/  @P0 IMAD.MOV.U32 R6, RZ, RZ, R7 ;  /* 0x000000ffff060224 */ /* 0x000fca00078e0007 */
[----:B------:R-:W-:-:S07]  /*1550*/  SHF.L.W.U32.HI R4, R6, R5, R4 ;  /* 0x0000000506047219 */ /* 0x000fce0000010e04 */
.L_x_14:
[----:B------:R-:W-:Y:S05]  /*1560*/  BSYNC.RECONVERGENT B1 ;  /* 0x0000000000017941 */ /* 0x000fea0003800200 */
.L_x_13:
[C---:B------:R-:W-:Y:S01]  /*1570*/  SHF.L.W.U32.HI R10, R4.reuse, 0x2, R0 ;  /* 0x00000002040a7819 */ /* 0x040fe20000010e00 */
[----:B------:R-:W-:Y:S01]  /*1580*/  UMOV UR4, 0x54442d19 ;  /* 0x54442d1900047882 */ /* 0x000fe20000000000 */
[----:B------:R-:W-:Y:S01]  /*1590*/  SHF.L.U32 R4, R4, 0x2, RZ ;  /* 0x0000000204047819 */ /* 0x000fe200000006ff */
[----:B------:R-:W-:Y:S01]  /*15a0*/  UMOV UR5, 0x3bf921fb ;  /* 0x3bf921fb00057882 */ /* 0x000fe20000000000 */
[----:B------:R-:W-:Y:S02]  /*15b0*/  SHF.R.S32.HI R5, RZ, 0x1f, R10 ;  /* 0x0000001fff057819 */ /* 0x000fe4000001140a */
[----:B------:R-:W-:Y:S02]  /*15c0*/  ISETP.GE.AND P1, PT, R3, RZ, PT ;  /* 0x000000ff0300720c */ /* 0x000fe40003f26270 */
[C---:B------:R-:W-:Y:S02]  /*15d0*/  LOP3.LUT R8, R5.reuse, R4, RZ, 0x3c, !PT ;  /* 0x0000000405087212 */ /* 0x040fe400078e3cff */
[----:B------:R-:W-:-:S02]  /*15e0*/  LOP3.LUT R9, R5, R10, RZ, 0x3c, !PT ;  /* 0x0000000a05097212 */ /* 0x000fc400078e3cff */
[----:B------:R-:W-:Y:S02]  /*15f0*/  SHF.R.U32.HI R0, RZ, 0x1e, R0 ;  /* 0x0000001eff007819 */ /* 0x000fe40000011600 */
[----:B------:R-:W0:Y:S01]  /*1600*/  I2F.F64.S64 R4, R8 ;  /* 0x0000000800047312 */ /* 0x000e220000301c00 */
[----:B------:R-:W-:-:S04]  /*1610*/  LOP3.LUT R3, R10, R3, RZ, 0x3c, !PT ;  /* 0x000000030a037212 */ /* 0x000fc800078e3cff */
[----:B------:R-:W-:Y:S01]  /*1620*/  ISETP.GE.AND P0, PT, R3, RZ, PT ;  /* 0x000000ff0300720c */ /* 0x000fe20003f06270 */
[----:B0-----:R-:W-:Y:S01]  /*1630*/  DMUL R6, R4, UR4 ;  /* 0x0000000404067c28 */ /* 0x001fe20008000000 */
[----:B------:R-:W-:-:S05]  /*1640*/  LEA.HI R5, R10, R0, RZ, 0x1 ;  /* 0x000000000a057211 */ /* 0x000fca00078f08ff */
[----:B------:R-:W-:-:S04]  /*1650*/  IMAD.MOV R0, RZ, RZ, -R5 ;  /* 0x000000ffff007224 */ /* 0x000fc800078e0a05 */
[----:B------:R-:W0:Y:S01]  /*1660*/  F2F.F32.F64 R6, R6 ;  /* 0x0000000600067310 */ /* 0x000e220000301000 */
[----:B------:R-:W-:Y:S01]  /*1670*/  @!P1 IMAD.MOV.U32 R5, RZ, RZ, R0 ;  /* 0x000000ffff059224 */ /* 0x000fe200078e0000 */
[----:B0-----:R-:W-:-:S07]  /*1680*/  FSEL R4, -R6, R6, !P0 ;  /* 0x0000000606047208 */ /* 0x001fce0004000100 */
.L_x_11:
[----:B------:R-:W-:Y:S05]  /*1690*/  BSYNC.RECONVERGENT B0 ;  /* 0x0000000000007941 */ /* 0x000fea0003800200 */
.L_x_10:
[----:B------:R-:W-:Y:S01]  /*16a0*/  IMAD.MOV.U32 R6, RZ, RZ, R4 ;  /* 0x000000ffff067224 */ /* 0x000fe200078e0004 */
[----:B------:R-:W-:Y:S01]  /*16b0*/  LOP3.LUT R5, R5, 0x1, RZ, 0xc0, !PT ;  /* 0x0000000105057812 */ /* 0x000fe200078ec0ff */
[----:B------:R-:W-:Y:S02]  /*16c0*/  IMAD.MOV.U32 R3, RZ, RZ, 0x3c190000 ;  /* 0x3c190000ff037424 */ /* 0x000fe400078e00ff */
[C---:B------:R-:W-:Y:S01]  /*16d0*/  FMUL R0, R6.reuse, R6 ;  /* 0x0000000606007220 */ /* 0x040fe20000400000 */
[----:B------:R-:W-:Y:S02]  /*16e0*/  FSETP.NEU.AND P0, PT, |R6|, 0.00049096695147454738617, PT ;  /* 0x3a00b43c0600780b */ /* 0x000fe40003f0d200 */
[----:B------:R-:W-:Y:S01]  /*16f0*/  ISETP.NE.U32.AND P1, PT, R5, 0x1, PT ;  /* 0x000000010500780c */ /* 0x000fe20003f25070 */
[C---:B------:R-:W-:Y:S01]  /*1700*/  FFMA R3, R0.reuse, R3, 0.003265380859375 ;  /* 0x3b56000000037423 */ /* 0x040fe20000000003 */
[----:B------:R-:W1:Y:S03]  /*1710*/  LDC.64 R4, c[0x0][0x390] ;  /* 0x0000e400ff047b82 */ /* 0x000e660000000a00 */
[----:B------:R-:W-:-:S04]  /*1720*/  FFMA R3, R0, R3, 0.0242919921875 ;  /* 0x3cc7000000037423 */ /* 0x000fc80000000003 */
[----:B------:R-:W-:-:S04]  /*1730*/  FFMA R3, R0, R3, 0.053466796875 ;  /* 0x3d5b000000037423 */ /* 0x000fc80000000003 */
[----:B------:R-:W-:-:S04]  /*1740*/  FFMA R3, R0, R3, 0.13337790966033935547 ;  /* 0x3e08943800037423 */ /* 0x000fc80000000003 */
[C---:B------:R-:W-:Y:S01]  /*1750*/  FFMA R3, R0.reuse, R3, 0.33333230018615722656 ;  /* 0x3eaaaa8800037423 */ /* 0x040fe20000000003 */
[----:B------:R-:W-:-:S04]  /*1760*/  FMUL R0, R0, R6 ;  /* 0x0000000600007220 */ /* 0x000fc80000400000 */
[----:B------:R-:W-:Y:S01]  /*1770*/  @P0 FFMA R6, R3, R0, R6 ;  /* 0x0000000003060223 */ /* 0x000fe20000000006 */
[----:B-1----:R-:W-:-:S05]  /*1780*/  IMAD.WIDE R2, R2, 0x4, R4 ;  /* 0x0000000402027825 */ /* 0x002fca00078e0204 */
[----:B------:R-:W1:Y:S02]  /*1790*/  @!P1 MUFU.RCP R6, -R6 ;  /* 0x8000000600069308 */ /* 0x000e640000001000 */
[----:B-1----:R-:W-:Y:S01]  /*17a0*/  STG.E desc[UR6][R2.64], R6 ;  /* 0x0000000602007986 */ /* 0x002fe2000c101906 */
[----:B------:R-:W-:Y:S05]  /*17b0*/  EXIT ;  /* 0x000000000000794d */ /* 0x000fea0003800000 */
.L_x_15:
[----:B------:R-:W-:-:S00]  /*17c0*/  BRA `(.L_x_15) ;  /* 0xfffffffc00fc7947 */ /* 0x000fc0000383ffff */
[----:B------:R-:W-:-:S00]  /*17d0*/  NOP ;  /* 0x0000000000007918 */ /* 0x000fc00000000000 */
        /* <DEDUP_REMOVED lines=10> */
.L_x_16:


//--------------------- .nv.global.init           --------------------------
	.section	.nv.global.init,"aw",@progbits
	.align	4
.nv.global.init:
	.type		__cudart_i2opi_f,@object
	.size		__cudart_i2opi_f,(.L_0 - __cudart_i2opi_f)
__cudart_i2opi_f:
        /*0000*/ 	.byte	0x41, 0x90, 0x43, 0x3c, 0x99, 0x95, 0x62, 0xdb, 0xc0, 0xdd, 0x34, 0xf5, 0xd1, 0x57, 0x27, 0xfc
        /*0010*/ 	.byte	0x29, 0x15, 0x44, 0x4e, 0x6e, 0x83, 0xf9, 0xa2
.L_0:


//--------------------- .nv.shared.reserved.0     --------------------------
	.section	.nv.shared.reserved.0,"aw",@nobits
	.weak		__nv_reservedSMEM_offset_0_alias
	.size		__nv_reservedSMEM_offset_0_alias, 0, 64
	.other		__nv_reservedSMEM_offset_0_alias,@"STO_CUDA_RESERVED_SHARED STV_DEFAULT"
__nv_reservedSMEM_offset_0_alias:
	.zero		0
	.zero		64


//--------------------- .nv.constant0._Z17calculator_kernelPfS_S_i --------------------------
	.section	.nv.constant0._Z17calculator_kernelPfS_S_i,"a",@progbits
	.sectionflags	@""
	.align	4
.nv.constant0._Z17calculator_kernelPfS_S_i:
	.zero		924


//--------------------- SYMBOLS --------------------------

	.type		.nv.reservedSmem.offset0,@object
	.size		.nv.reservedSmem.offset0,0x4
